//
// Generated by NVIDIA NVVM Compiler
//
// Compiler Build ID: CL-36424714
// Cuda compilation tools, release 13.0, V13.0.88
// Based on NVVM 20.0.0
//

.version 9.0
.target sm_100
.address_size 64

	// .globl	default_function_kernel

.visible .entry default_function_kernel(
	.param .u64 .ptr .align 1 default_function_kernel_param_0,
	.param .u64 .ptr .align 1 default_function_kernel_param_1
)
.maxntid 6
{
	.reg .pred 	%p<2>;
	.reg .b16 	%rs<2>;
	.reg .b32 	%r<4>;
	.reg .b32 	%f<2>;
	.reg .b64 	%rd<9>;

	ld.param.u64 	%rd1, [default_function_kernel_param_0];
	ld.param.u64 	%rd2, [default_function_kernel_param_1];
	cvta.to.global.u64 	%rd3, %rd1;
	cvta.to.global.u64 	%rd4, %rd2;
	mov.u32 	%r1, %ctaid.x;
	mov.u32 	%r2, %tid.x;
	mad.lo.s32 	%r3, %r1, 6, %r2;
	cvt.u64.u32 	%rd5, %r3;
	mul.wide.u32 	%rd6, %r3, 4;
	add.s64 	%rd7, %rd4, %rd6;
	ld.global.nc.f32 	%f1, [%rd7];
	setp.nan.f32 	%p1, %f1, %f1;
	selp.u16 	%rs1, 1, 0, %p1;
	add.s64 	%rd8, %rd3, %rd5;
	st.global.u8 	[%rd8], %rs1;
	ret;

}


// ===== COMPILED SASS (sm_100) =====

	.target	sm_100

	.elftype	@"ET_EXEC"


//--------------------- .note.nv.tkinfo           --------------------------
	.section	.note.nv.tkinfo,"",@"SHT_NOTE"
	.sectionflags	@"SHF_NOTE_NV_TKINFO"
	.tkinfo
        /*0018*/ 	.word	0x00000002
        /*0030*/ 	.string	""
        /*0030*/ 	.string	"ptxas"
        /*0030*/ 	.string	"Cuda compilation tools, release 13.0, V13.0.88"
        /*0030*/ 	.string	"Build cuda_13.0.r13.0/compiler.36424714_0"
        /*0030*/ 	.string	"-arch sm_100 -m 64 "



//--------------------- .note.nv.cuinfo           --------------------------
	.section	.note.nv.cuinfo,"",@"SHT_NOTE"
	.sectionflags	@"SHF_NOTE_NV_CUINFO"
        /*0018*/ 	.short	0x0002
        /*001a*/ 	.short	0x0064
        /*001c*/ 	.short	0x0082
	.zero		2


//--------------------- .nv.info                  --------------------------
	.section	.nv.info,"",@"SHT_CUDA_INFO"
	.align	4


	//----- nvinfo : EIATTR_REGCOUNT
	.align		4
        /*0000*/ 	.byte	0x04, 0x2f
        /*0002*/ 	.short	(.L_1 - .L_0)
	.align		4
.L_0:
        /*0004*/ 	.word	index@(default_function_kernel)
        /*0008*/ 	.word	0x0000000a


	//----- nvinfo : EIATTR_FRAME_SIZE
	.align		4
.L_1:
        /*000c*/ 	.byte	0x04, 0x11
        /*000e*/ 	.short	(.L_3 - .L_2)
	.align		4
.L_2:
        /*0010*/ 	.word	index@(default_function_kernel)
        /*0014*/ 	.word	0x00000000


	//----- nvinfo : EIATTR_MIN_STACK_SIZE
	.align		4
.L_3:
        /*0018*/ 	.byte	0x04, 0x12
        /*001a*/ 	.short	(.L_5 - .L_4)
	.align		4
.L_4:
        /*001c*/ 	.word	index@(default_function_kernel)
        /*0020*/ 	.word	0x00000000
.L_5:


//--------------------- .nv.compat                --------------------------
	.section	.nv.compat,"",@"SHT_CUDA_COMPAT_INFO"
	.align	4
        /*0000*/ 	.byte	0x02, 0x09, 0x00, 0x00, 0x02, 0x02, 0x01, 0x00, 0x02, 0x05, 0x05, 0x00, 0x03, 0x07, 0x01, 0x01
        /*0010*/ 	.byte	0x02, 0x03, 0x00, 0x00, 0x02, 0x06, 0x01, 0x00, 0x04, 0x0b, 0x08, 0x00, 0x09, 0x00, 0x00, 0x00
        /*0020*/ 	.byte	0x00, 0x00, 0x00, 0x00


//--------------------- .nv.info.default_function_kernel --------------------------
	.section	.nv.info.default_function_kernel,"",@"SHT_CUDA_INFO"
	.sectionflags	@""
	.align	4


	//----- nvinfo : EIATTR_CUDA_API_VERSION
	.align		4
        /*0000*/ 	.byte	0x04, 0x37
        /*0002*/ 	.short	(.L_7 - .L_6)
.L_6:
        /*0004*/ 	.word	0x00000082


	//----- nvinfo : EIATTR_KPARAM_INFO
	.align		4
.L_7:
        /*0008*/ 	.byte	0x04, 0x17
        /*000a*/ 	.short	(.L_9 - .L_8)
.L_8:
        /*000c*/ 	.word	0x00000000
        /*0010*/ 	.short	0x0001
        /*0012*/ 	.short	0x0008
        /*0014*/ 	.byte	0x00, 0xf5, 0x21, 0x00


	//----- nvinfo : EIATTR_KPARAM_INFO
	.align		4
.L_9:
        /*0018*/ 	.byte	0x04, 0x17
        /*001a*/ 	.short	(.L_11 - .L_10)
.L_10:
        /*001c*/ 	.word	0x00000000
        /*0020*/ 	.short	0x0000
        /*0022*/ 	.short	0x0000
        /*0024*/ 	.byte	0x00, 0xf5, 0x21, 0x00


	//----- nvinfo : EIATTR_SPARSE_MMA_MASK
	.align		4
.L_11:
        /*0028*/ 	.byte	0x03, 0x50
        /*002a*/ 	.short	0x0000


	//----- nvinfo : EIATTR_MAXREG_COUNT
	.align		4
        /*002c*/ 	.byte	0x03, 0x1b
        /*002e*/ 	.short	0x00ff


	//----- nvinfo : EIATTR_MERCURY_ISA_VERSION
	.align		4
        /*0030*/ 	.byte	0x03, 0x5f
        /*0032*/ 	.short	0x0101


	//----- nvinfo : EIATTR_VRC_CTA_INIT_COUNT
	.align		4
        /*0034*/ 	.byte	0x02, 0x4a
	.zero		1
	.zero		1


	//----- nvinfo : EIATTR_EXIT_INSTR_OFFSETS
	.align		4
        /*0038*/ 	.byte	0x04, 0x1c
        /*003a*/ 	.short	(.L_13 - .L_12)


	//   ....[0]....
.L_12:
        /*003c*/ 	.word	0x000000e0


	//----- nvinfo : EIATTR_MAX_THREADS
	.align		4
.L_13:
        /*0040*/ 	.byte	0x04, 0x05
        /*0042*/ 	.short	(.L_15 - .L_14)
.L_14:
        /*0044*/ 	.word	0x00000006
        /*0048*/ 	.word	0x00000001
        /*004c*/ 	.word	0x00000001


	//----- nvinfo : EIATTR_CBANK_PARAM_SIZE
	.align		4
.L_15:
        /*0050*/ 	.byte	0x03, 0x19
        /*0052*/ 	.short	0x0010


	//----- nvinfo : EIATTR_PARAM_CBANK
	.align		4
        /*0054*/ 	.byte	0x04, 0x0a
        /*0056*/ 	.short	(.L_17 - .L_16)
	.align		4
.L_16:
        /*0058*/ 	.word	index@(.nv.constant0.default_function_kernel)
        /*005c*/ 	.short	0x0380
        /*005e*/ 	.short	0x0010


	//----- nvinfo : EIATTR_SW_WAR
	.align		4
.L_17:
        /*0060*/ 	.byte	0x04, 0x36
        /*0062*/ 	.short	(.L_19 - .L_18)
.L_18:
        /*0064*/ 	.word	0x00000008
.L_19:


//--------------------- .nv.callgraph             --------------------------
	.section	.nv.callgraph,"",@"SHT_CUDA_CALLGRAPH"
	.align	4
	.sectionentsize	8
	.align		4
        /*0000*/ 	.word	0x00000000
	.align		4
        /*0004*/ 	.word	0xffffffff
	.align		4
        /*0008*/ 	.word	0x00000000
	.align		4
        /*000c*/ 	.word	0xfffffffe
	.align		4
        /*0010*/ 	.word	0x00000000
	.align		4
        /*0014*/ 	.word	0xfffffffd
	.align		4
        /*0018*/ 	.word	0x00000000
	.align		4
        /*001c*/ 	.word	0xfffffffc


//--------------------- .text.default_function_kernel --------------------------
	.section	.text.default_function_kernel,"ax",@progbits
	.align	128
        .global         default_function_kernel
        .type           default_function_kernel,@function
        .size           default_function_kernel,(.L_x_1 - default_function_kernel)
        .other          default_function_kernel,@"STO_CUDA_ENTRY STV_DEFAULT"
default_function_kernel:
.text.default_function_kernel:
[----:B------:R-:W-:Y:S01]  /*0000*/  LDC R1, c[0x0][0x37c] ;  /* 0x0000df00ff017b82 */ /* 0x000fe20000000800 */
[----:B------:R-:W0:Y:S07]  /*0010*/  S2R R5, SR_CTAID.X ;  /* 0x0000000000057919 */ /* 0x000e2e0000002500 */
[----:B------:R-:W1:Y:S01]  /*0020*/  LDC.64 R2, c[0x0][0x388] ;  /* 0x0000e200ff027b82 */ /* 0x000e620000000a00 */
[----:B------:R-:W2:Y:S01]  /*0030*/  LDCU.64 UR4, c[0x0][0x358] ;  /* 0x00006b00ff0477ac */ /* 0x000ea20008000a00 */
[----:B------:R-:W0:Y:S01]  /*0040*/  S2R R0, SR_TID.X ;  /* 0x0000000000007919 */ /* 0x000e220000002100 */
[----:B------:R-:W3:Y:S01]  /*0050*/  LDCU.64 UR6, c[0x0][0x380] ;  /* 0x00007000ff0677ac */ /* 0x000ee20008000a00 */
[----:B0-----:R-:W-:-:S04]  /*0060*/  IMAD R5, R5, 0x6, R0 ;  /* 0x0000000605057824 */ /* 0x001fc800078e0200 */
[----:B-1----:R-:W-:-:S06]  /*0070*/  IMAD.WIDE.U32 R2, R5, 0x4, R2 ;  /* 0x0000000405027825 */ /* 0x002fcc00078e0002 */
[----:B--2---:R-:W2:Y:S01]  /*0080*/  LDG.E.CONSTANT R2, desc[UR4][R2.64] ;  /* 0x0000000402027981 */ /* 0x004ea2000c1e9900 */
[----:B---3--:R-:W-:-:S04]  /*0090*/  IADD3 R4, P1, PT, R5, UR6, RZ ;  /* 0x0000000605047c10 */ /* 0x008fc8000ff3e0ff */
[----:B------:R-:W-:Y:S02]  /*00a0*/  IADD3.X R5, PT, PT, RZ, UR7, RZ, P1, !PT ;  /* 0x00000007ff057c10 */ /* 0x000fe40008ffe4ff */
[----:B--2---:R-:W-:-:S04]  /*00b0*/  FSETP.NAN.AND P0, PT, R2, R2, PT ;  /* 0x000000020200720b */ /* 0x004fc80003f08000 */
[----:B------:R-:W-:-:S05]  /*00c0*/  SEL R7, RZ, 0x1, !P0 ;  /* 0x00000001ff077807 */ /* 0x000fca0004000000 */
[----:B------:R-:W-:Y:S01]  /*00d0*/  STG.E.U8 desc[UR4][R4.64], R7 ;  /* 0x0000000704007986 */ /* 0x000fe2000c101104 */
[----:B------:R-:W-:Y:S05]  /*00e0*/  EXIT ;  /* 0x000000000000794d */ /* 0x000fea0003800000 */
.L_x_0:
[----:B------:R-:W-:-:S00]  /*00f0*/  BRA `(.L_x_0) ;  /* 0xfffffffc00fc7947 */ /* 0x000fc0000383ffff */
[----:B------:R-:W-:-:S00]  /*0100*/  NOP ;  /* 0x0000000000007918 */ /* 0x000fc00000000000 */
[----:B------:R-:W-:-:S00]  /*0110*/  NOP ;  /* 0x0000000000007918 */ /* 0x000fc00000000000 */
[----:B------:R-:W-:-:S00]  /*0120*/  NOP ;  /* 0x0000000000007918 */ /* 0x000fc00000000000 */
[----:B------:R-:W-:-:S00]  /*0130*/  NOP ;  /* 0x0000000000007918 */ /* 0x000fc00000000000 */
[----:B------:R-:W-:-:S00]  /*0140*/  NOP ;  /* 0x0000000000007918 */ /* 0x000fc00000000000 */
[----:B------:R-:W-:-:S00]  /*0150*/  NOP ;  /* 0x0000000000007918 */ /* 0x000fc00000000000 */
[----:B------:R-:W-:-:S00]  /*0160*/  NOP ;  /* 0x0000000000007918 */ /* 0x000fc00000000000 */
[----:B------:R-:W-:-:S00]  /*0170*/  NOP ;  /* 0x0000000000007918 */ /* 0x000fc00000000000 */
.L_x_1:


//--------------------- .nv.shared.reserved.0     --------------------------
	.section	.nv.shared.reserved.0,"aw",@nobits
	.weak		__nv_reservedSMEM_offset_0_alias
	.size		__nv_reservedSMEM_offset_0_alias, 0, 64
	.other		__nv_reservedSMEM_offset_0_alias,@"STO_CUDA_RESERVED_SHARED STV_DEFAULT"
__nv_reservedSMEM_offset_0_alias:
	.zero		0
	.zero		64


//--------------------- .nv.constant0.default_function_kernel --------------------------
	.section	.nv.constant0.default_function_kernel,"a",@progbits
	.sectionflags	@""
	.align	4
.nv.constant0.default_function_kernel:
	.zero		912


//--------------------- SYMBOLS --------------------------

	.type		.nv.reservedSmem.offset0,@object
	.size		.nv.reservedSmem.offset0,0x4
